//
// Generated by NVIDIA NVVM Compiler
//
// Compiler Build ID: CL-36424714
// Cuda compilation tools, release 13.0, V13.0.88
// Based on NVVM 20.0.0
//

.version 9.0
.target sm_100
.address_size 64

	// .globl	_Z18atomicIntMinKernelPiS_S_

.visible .entry _Z18atomicIntMinKernelPiS_S_(
	.param .u64 .ptr .align 1 _Z18atomicIntMinKernelPiS_S__param_0,
	.param .u64 .ptr .align 1 _Z18atomicIntMinKernelPiS_S__param_1,
	.param .u64 .ptr .align 1 _Z18atomicIntMinKernelPiS_S__param_2
)
{
	.reg .b32 	%r<4>;
	.reg .b64 	%rd<11>;

	ld.param.u64 	%rd1, [_Z18atomicIntMinKernelPiS_S__param_0];
	ld.param.u64 	%rd2, [_Z18atomicIntMinKernelPiS_S__param_1];
	ld.param.u64 	%rd3, [_Z18atomicIntMinKernelPiS_S__param_2];
	cvta.to.global.u64 	%rd4, %rd3;
	cvta.to.global.u64 	%rd5, %rd1;
	cvta.to.global.u64 	%rd6, %rd2;
	mov.u32 	%r1, %tid.x;
	mul.wide.u32 	%rd7, %r1, 4;
	add.s64 	%rd8, %rd5, %rd7;
	add.s64 	%rd9, %rd6, %rd7;
	ld.global.u32 	%r2, [%rd9];
	atom.global.min.s32 	%r3, [%rd8], %r2;
	add.s64 	%rd10, %rd4, %rd7;
	st.global.u32 	[%rd10], %r3;
	ret;

}
	// .globl	_Z23atomicUnsignedMinKernelPjS_S_
.visible .entry _Z23atomicUnsignedMinKernelPjS_S_(
	.param .u64 .ptr .align 1 _Z23atomicUnsignedMinKernelPjS_S__param_0,
	.param .u64 .ptr .align 1 _Z23atomicUnsignedMinKernelPjS_S__param_1,
	.param .u64 .ptr .align 1 _Z23atomicUnsignedMinKernelPjS_S__param_2
)
{
	.reg .b32 	%r<4>;
	.reg .b64 	%rd<11>;

	ld.param.u64 	%rd1, [_Z23atomicUnsignedMinKernelPjS_S__param_0];
	ld.param.u64 	%rd2, [_Z23atomicUnsignedMinKernelPjS_S__param_1];
	ld.param.u64 	%rd3, [_Z23atomicUnsignedMinKernelPjS_S__param_2];
	cvta.to.global.u64 	%rd4, %rd3;
	cvta.to.global.u64 	%rd5, %rd1;
	cvta.to.global.u64 	%rd6, %rd2;
	mov.u32 	%r1, %tid.x;
	mul.wide.u32 	%rd7, %r1, 4;
	add.s64 	%rd8, %rd5, %rd7;
	add.s64 	%rd9, %rd6, %rd7;
	ld.global.u32 	%r2, [%rd9];
	atom.global.min.u32 	%r3, [%rd8], %r2;
	add.s64 	%rd10, %rd4, %rd7;
	st.global.u32 	[%rd10], %r3;
	ret;

}
	// .globl	_Z18atomicIntMaxKernelPiS_S_
.visible .entry _Z18atomicIntMaxKernelPiS_S_(
	.param .u64 .ptr .align 1 _Z18atomicIntMaxKernelPiS_S__param_0,
	.param .u64 .ptr .align 1 _Z18atomicIntMaxKernelPiS_S__param_1,
	.param .u64 .ptr .align 1 _Z18atomicIntMaxKernelPiS_S__param_2
)
{
	.reg .b32 	%r<4>;
	.reg .b64 	%rd<11>;

	ld.param.u64 	%rd1, [_Z18atomicIntMaxKernelPiS_S__param_0];
	ld.param.u64 	%rd2, [_Z18atomicIntMaxKernelPiS_S__param_1];
	ld.param.u64 	%rd3, [_Z18atomicIntMaxKernelPiS_S__param_2];
	cvta.to.global.u64 	%rd4, %rd3;
	cvta.to.global.u64 	%rd5, %rd1;
	cvta.to.global.u64 	%rd6, %rd2;
	mov.u32 	%r1, %tid.x;
	mul.wide.u32 	%rd7, %r1, 4;
	add.s64 	%rd8, %rd5, %rd7;
	add.s64 	%rd9, %rd6, %rd7;
	ld.global.u32 	%r2, [%rd9];
	atom.global.max.s32 	%r3, [%rd8], %r2;
	add.s64 	%rd10, %rd4, %rd7;
	st.global.u32 	[%rd10], %r3;
	ret;

}
	// .globl	_Z23atomicUnsignedMaxKernelPjS_S_
.visible .entry _Z23atomicUnsignedMaxKernelPjS_S_(
	.param .u64 .ptr .align 1 _Z23atomicUnsignedMaxKernelPjS_S__param_0,
	.param .u64 .ptr .align 1 _Z23atomicUnsignedMaxKernelPjS_S__param_1,
	.param .u64 .ptr .align 1 _Z23atomicUnsignedMaxKernelPjS_S__param_2
)
{
	.reg .b32 	%r<4>;
	.reg .b64 	%rd<11>;

	ld.param.u64 	%rd1, [_Z23atomicUnsignedMaxKernelPjS_S__param_0];
	ld.param.u64 	%rd2, [_Z23atomicUnsignedMaxKernelPjS_S__param_1];
	ld.param.u64 	%rd3, [_Z23atomicUnsignedMaxKernelPjS_S__param_2];
	cvta.to.global.u64 	%rd4, %rd3;
	cvta.to.global.u64 	%rd5, %rd1;
	cvta.to.global.u64 	%rd6, %rd2;
	mov.u32 	%r1, %tid.x;
	mul.wide.u32 	%rd7, %r1, 4;
	add.s64 	%rd8, %rd5, %rd7;
	add.s64 	%rd9, %rd6, %rd7;
	ld.global.u32 	%r2, [%rd9];
	atom.global.max.u32 	%r3, [%rd8], %r2;
	add.s64 	%rd10, %rd4, %rd7;
	st.global.u32 	[%rd10], %r3;
	ret;

}
	// .globl	_Z15atomicIncKernelPjS_S_
.visible .entry _Z15atomicIncKernelPjS_S_(
	.param .u64 .ptr .align 1 _Z15atomicIncKernelPjS_S__param_0,
	.param .u64 .ptr .align 1 _Z15atomicIncKernelPjS_S__param_1,
	.param .u64 .ptr .align 1 _Z15atomicIncKernelPjS_S__param_2
)
{
	.reg .b32 	%r<4>;
	.reg .b64 	%rd<11>;

	ld.param.u64 	%rd1, [_Z15atomicIncKernelPjS_S__param_0];
	ld.param.u64 	%rd2, [_Z15atomicIncKernelPjS_S__param_1];
	ld.param.u64 	%rd3, [_Z15atomicIncKernelPjS_S__param_2];
	cvta.to.global.u64 	%rd4, %rd3;
	cvta.to.global.u64 	%rd5, %rd1;
	cvta.to.global.u64 	%rd6, %rd2;
	mov.u32 	%r1, %tid.x;
	mul.wide.u32 	%rd7, %r1, 4;
	add.s64 	%rd8, %rd5, %rd7;
	add.s64 	%rd9, %rd6, %rd7;
	ld.global.u32 	%r2, [%rd9];
	atom.global.inc.u32 	%r3, [%rd8], %r2;
	add.s64 	%rd10, %rd4, %rd7;
	st.global.u32 	[%rd10], %r3;
	ret;

}
	// .globl	_Z15atomicDecKernelPjS_S_
.visible .entry _Z15atomicDecKernelPjS_S_(
	.param .u64 .ptr .align 1 _Z15atomicDecKernelPjS_S__param_0,
	.param .u64 .ptr .align 1 _Z15atomicDecKernelPjS_S__param_1,
	.param .u64 .ptr .align 1 _Z15atomicDecKernelPjS_S__param_2
)
{
	.reg .b32 	%r<4>;
	.reg .b64 	%rd<11>;

	ld.param.u64 	%rd1, [_Z15atomicDecKernelPjS_S__param_0];
	ld.param.u64 	%rd2, [_Z15atomicDecKernelPjS_S__param_1];
	ld.param.u64 	%rd3, [_Z15atomicDecKernelPjS_S__param_2];
	cvta.to.global.u64 	%rd4, %rd3;
	cvta.to.global.u64 	%rd5, %rd1;
	cvta.to.global.u64 	%rd6, %rd2;
	mov.u32 	%r1, %tid.x;
	mul.wide.u32 	%rd7, %r1, 4;
	add.s64 	%rd8, %rd5, %rd7;
	add.s64 	%rd9, %rd6, %rd7;
	ld.global.u32 	%r2, [%rd9];
	atom.global.dec.u32 	%r3, [%rd8], %r2;
	add.s64 	%rd10, %rd4, %rd7;
	st.global.u32 	[%rd10], %r3;
	ret;

}
	// .globl	_Z18atomicIntCasKernelPiS_S_S_
.visible .entry _Z18atomicIntCasKernelPiS_S_S_(
	.param .u64 .ptr .align 1 _Z18atomicIntCasKernelPiS_S_S__param_0,
	.param .u64 .ptr .align 1 _Z18atomicIntCasKernelPiS_S_S__param_1,
	.param .u64 .ptr .align 1 _Z18atomicIntCasKernelPiS_S_S__param_2,
	.param .u64 .ptr .align 1 _Z18atomicIntCasKernelPiS_S_S__param_3
)
{
	.reg .b32 	%r<5>;
	.reg .b64 	%rd<14>;

	ld.param.u64 	%rd1, [_Z18atomicIntCasKernelPiS_S_S__param_0];
	ld.param.u64 	%rd2, [_Z18atomicIntCasKernelPiS_S_S__param_1];
	ld.param.u64 	%rd3, [_Z18atomicIntCasKernelPiS_S_S__param_2];
	ld.param.u64 	%rd4, [_Z18atomicIntCasKernelPiS_S_S__param_3];
	cvta.to.global.u64 	%rd5, %rd4;
	cvta.to.global.u64 	%rd6, %rd1;
	cvta.to.global.u64 	%rd7, %rd3;
	cvta.to.global.u64 	%rd8, %rd2;
	mov.u32 	%r1, %tid.x;
	mul.wide.u32 	%rd9, %r1, 4;
	add.s64 	%rd10, %rd6, %rd9;
	add.s64 	%rd11, %rd8, %rd9;
	ld.global.u32 	%r2, [%rd11];
	add.s64 	%rd12, %rd7, %rd9;
	ld.global.u32 	%r3, [%rd12];
	atom.relaxed.global.cas.b32 	%r4, [%rd10], %r2, %r3;
	add.s64 	%rd13, %rd5, %rd9;
	st.global.u32 	[%rd13], %r4;
	ret;

}
	// .globl	_Z23atomicUnsignedCasKernelPjS_S_S_
.visible .entry _Z23atomicUnsignedCasKernelPjS_S_S_(
	.param .u64 .ptr .align 1 _Z23atomicUnsignedCasKernelPjS_S_S__param_0,
	.param .u64 .ptr .align 1 _Z23atomicUnsignedCasKernelPjS_S_S__param_1,
	.param .u64 .ptr .align 1 _Z23atomicUnsignedCasKernelPjS_S_S__param_2,
	.param .u64 .ptr .align 1 _Z23atomicUnsignedCasKernelPjS_S_S__param_3
)
{
	.reg .b32 	%r<5>;
	.reg .b64 	%rd<14>;

	ld.param.u64 	%rd1, [_Z23atomicUnsignedCasKernelPjS_S_S__param_0];
	ld.param.u64 	%rd2, [_Z23atomicUnsignedCasKernelPjS_S_S__param_1];
	ld.param.u64 	%rd3, [_Z23atomicUnsignedCasKernelPjS_S_S__param_2];
	ld.param.u64 	%rd4, [_Z23atomicUnsignedCasKernelPjS_S_S__param_3];
	cvta.to.global.u64 	%rd5, %rd4;
	cvta.to.global.u64 	%rd6, %rd1;
	cvta.to.global.u64 	%rd7, %rd3;
	cvta.to.global.u64 	%rd8, %rd2;
	mov.u32 	%r1, %tid.x;
	mul.wide.u32 	%rd9, %r1, 4;
	add.s64 	%rd10, %rd6, %rd9;
	add.s64 	%rd11, %rd8, %rd9;
	ld.global.u32 	%r2, [%rd11];
	add.s64 	%rd12, %rd7, %rd9;
	ld.global.u32 	%r3, [%rd12];
	atom.relaxed.global.cas.b32 	%r4, [%rd10], %r2, %r3;
	add.s64 	%rd13, %rd5, %rd9;
	st.global.u32 	[%rd13], %r4;
	ret;

}
	// .globl	_Z18atomicULLCasKernelPyS_S_S_
.visible .entry _Z18atomicULLCasKernelPyS_S_S_(
	.param .u64 .ptr .align 1 _Z18atomicULLCasKernelPyS_S_S__param_0,
	.param .u64 .ptr .align 1 _Z18atomicULLCasKernelPyS_S_S__param_1,
	.param .u64 .ptr .align 1 _Z18atomicULLCasKernelPyS_S_S__param_2,
	.param .u64 .ptr .align 1 _Z18atomicULLCasKernelPyS_S_S__param_3
)
{
	.reg .b32 	%r<2>;
	.reg .b64 	%rd<17>;

	ld.param.u64 	%rd1, [_Z18atomicULLCasKernelPyS_S_S__param_0];
	ld.param.u64 	%rd2, [_Z18atomicULLCasKernelPyS_S_S__param_1];
	ld.param.u64 	%rd3, [_Z18atomicULLCasKernelPyS_S_S__param_2];
	ld.param.u64 	%rd4, [_Z18atomicULLCasKernelPyS_S_S__param_3];
	cvta.to.global.u64 	%rd5, %rd4;
	cvta.to.global.u64 	%rd6, %rd1;
	cvta.to.global.u64 	%rd7, %rd3;
	cvta.to.global.u64 	%rd8, %rd2;
	mov.u32 	%r1, %tid.x;
	mul.wide.u32 	%rd9, %r1, 8;
	add.s64 	%rd10, %rd6, %rd9;
	add.s64 	%rd11, %rd8, %rd9;
	ld.global.u64 	%rd12, [%rd11];
	add.s64 	%rd13, %rd7, %rd9;
	ld.global.u64 	%rd14, [%rd13];
	atom.relaxed.global.cas.b64 	%rd15, [%rd10], %rd12, %rd14;
	add.s64 	%rd16, %rd5, %rd9;
	st.global.u64 	[%rd16], %rd15;
	ret;

}


// ===== COMPILED SASS (sm_100) =====

	.target	sm_100

	.elftype	@"ET_EXEC"


//--------------------- .note.nv.tkinfo           --------------------------
	.section	.note.nv.tkinfo,"",@"SHT_NOTE"
	.sectionflags	@"SHF_NOTE_NV_TKINFO"
	.tkinfo
        /*0018*/ 	.word	0x00000002
        /*0030*/ 	.string	""
        /*0030*/ 	.string	"ptxas"
        /*0030*/ 	.string	"Cuda compilation tools, release 13.0, V13.0.88"
        /*0030*/ 	.string	"Build cuda_13.0.r13.0/compiler.36424714_0"
        /*0030*/ 	.string	"-arch sm_100 -m 64 "



//--------------------- .note.nv.cuinfo           --------------------------
	.section	.note.nv.cuinfo,"",@"SHT_NOTE"
	.sectionflags	@"SHF_NOTE_NV_CUINFO"
        /*0018*/ 	.short	0x0002
        /*001a*/ 	.short	0x0064
        /*001c*/ 	.short	0x0082
	.zero		2


//--------------------- .nv.info                  --------------------------
	.section	.nv.info,"",@"SHT_CUDA_INFO"
	.align	4


	//----- nvinfo : EIATTR_REGCOUNT
	.align		4
        /*0000*/ 	.byte	0x04, 0x2f
        /*0002*/ 	.short	(.L_1 - .L_0)
	.align		4
.L_0:
        /*0004*/ 	.word	index@(_Z18atomicIntMinKernelPiS_S_)
        /*0008*/ 	.word	0x0000000c


	//----- nvinfo : EIATTR_FRAME_SIZE
	.align		4
.L_1:
        /*000c*/ 	.byte	0x04, 0x11
        /*000e*/ 	.short	(.L_3 - .L_2)
	.align		4
.L_2:
        /*0010*/ 	.word	index@(_Z18atomicIntMinKernelPiS_S_)
        /*0014*/ 	.word	0x00000000


	//----- nvinfo : EIATTR_REGCOUNT
	.align		4
.L_3:
        /*0018*/ 	.byte	0x04, 0x2f
        /*001a*/ 	.short	(.L_5 - .L_4)
	.align		4
.L_4:
        /*001c*/ 	.word	index@(_Z23atomicUnsignedMinKernelPjS_S_)
        /*0020*/ 	.word	0x0000000c


	//----- nvinfo : EIATTR_FRAME_SIZE
	.align		4
.L_5:
        /*0024*/ 	.byte	0x04, 0x11
        /*0026*/ 	.short	(.L_7 - .L_6)
	.align		4
.L_6:
        /*0028*/ 	.word	index@(_Z23atomicUnsignedMinKernelPjS_S_)
        /*002c*/ 	.word	0x00000000


	//----- nvinfo : EIATTR_REGCOUNT
	.align		4
.L_7:
        /*0030*/ 	.byte	0x04, 0x2f
        /*0032*/ 	.short	(.L_9 - .L_8)
	.align		4
.L_8:
        /*0034*/ 	.word	index@(_Z18atomicIntMaxKernelPiS_S_)
        /*0038*/ 	.word	0x0000000c


	//----- nvinfo : EIATTR_FRAME_SIZE
	.align		4
.L_9:
        /*003c*/ 	.byte	0x04, 0x11
        /*003e*/ 	.short	(.L_11 - .L_10)
	.align		4
.L_10:
        /*0040*/ 	.word	index@(_Z18atomicIntMaxKernelPiS_S_)
        /*0044*/ 	.word	0x00000000


	//----- nvinfo : EIATTR_REGCOUNT
	.align		4
.L_11:
        /*0048*/ 	.byte	0x04, 0x2f
        /*004a*/ 	.short	(.L_13 - .L_12)
	.align		4
.L_12:
        /*004c*/ 	.word	index@(_Z23atomicUnsignedMaxKernelPjS_S_)
        /*0050*/ 	.word	0x0000000c


	//----- nvinfo : EIATTR_FRAME_SIZE
	.align		4
.L_13:
        /*0054*/ 	.byte	0x04, 0x11
        /*0056*/ 	.short	(.L_15 - .L_14)
	.align		4
.L_14:
        /*0058*/ 	.word	index@(_Z23atomicUnsignedMaxKernelPjS_S_)
        /*005c*/ 	.word	0x00000000


	//----- nvinfo : EIATTR_REGCOUNT
	.align		4
.L_15:
        /*0060*/ 	.byte	0x04, 0x2f
        /*0062*/ 	.short	(.L_17 - .L_16)
	.align		4
.L_16:
        /*0064*/ 	.word	index@(_Z15atomicIncKernelPjS_S_)
        /*0068*/ 	.word	0x0000000c


	//----- nvinfo : EIATTR_FRAME_SIZE
	.align		4
.L_17:
        /*006c*/ 	.byte	0x04, 0x11
        /*006e*/ 	.short	(.L_19 - .L_18)
	.align		4
.L_18:
        /*0070*/ 	.word	index@(_Z15atomicIncKernelPjS_S_)
        /*0074*/ 	.word	0x00000000


	//----- nvinfo : EIATTR_REGCOUNT
	.align		4
.L_19:
        /*0078*/ 	.byte	0x04, 0x2f
        /*007a*/ 	.short	(.L_21 - .L_20)
	.align		4
.L_20:
        /*007c*/ 	.word	index@(_Z15atomicDecKernelPjS_S_)
        /*0080*/ 	.word	0x0000000c


	//----- nvinfo : EIATTR_FRAME_SIZE
	.align		4
.L_21:
        /*0084*/ 	.byte	0x04, 0x11
        /*0086*/ 	.short	(.L_23 - .L_22)
	.align		4
.L_22:
        /*0088*/ 	.word	index@(_Z15atomicDecKernelPjS_S_)
        /*008c*/ 	.word	0x00000000


	//----- nvinfo : EIATTR_REGCOUNT
	.align		4
.L_23:
        /*0090*/ 	.byte	0x04, 0x2f
        /*0092*/ 	.short	(.L_25 - .L_24)
	.align		4
.L_24:
        /*0094*/ 	.word	index@(_Z18atomicIntCasKernelPiS_S_S_)
        /*0098*/ 	.word	0x00000010


	//----- nvinfo : EIATTR_FRAME_SIZE
	.align		4
.L_25:
        /*009c*/ 	.byte	0x04, 0x11
        /*009e*/ 	.short	(.L_27 - .L_26)
	.align		4
.L_26:
        /*00a0*/ 	.word	index@(_Z18atomicIntCasKernelPiS_S_S_)
        /*00a4*/ 	.word	0x00000000


	//----- nvinfo : EIATTR_REGCOUNT
	.align		4
.L_27:
        /*00a8*/ 	.byte	0x04, 0x2f
        /*00aa*/ 	.short	(.L_29 - .L_28)
	.align		4
.L_28:
        /*00ac*/ 	.word	index@(_Z23atomicUnsignedCasKernelPjS_S_S_)
        /*00b0*/ 	.word	0x00000010


	//----- nvinfo : EIATTR_FRAME_SIZE
	.align		4
.L_29:
        /*00b4*/ 	.byte	0x04, 0x11
        /*00b6*/ 	.short	(.L_31 - .L_30)
	.align		4
.L_30:
        /*00b8*/ 	.word	index@(_Z23atomicUnsignedCasKernelPjS_S_S_)
        /*00bc*/ 	.word	0x00000000


	//----- nvinfo : EIATTR_REGCOUNT
	.align		4
.L_31:
        /*00c0*/ 	.byte	0x04, 0x2f
        /*00c2*/ 	.short	(.L_33 - .L_32)
	.align		4
.L_32:
        /*00c4*/ 	.word	index@(_Z18atomicULLCasKernelPyS_S_S_)
        /*00c8*/ 	.word	0x0000000e


	//----- nvinfo : EIATTR_FRAME_SIZE
	.align		4
.L_33:
        /*00cc*/ 	.byte	0x04, 0x11
        /*00ce*/ 	.short	(.L_35 - .L_34)
	.align		4
.L_34:
        /*00d0*/ 	.word	index@(_Z18atomicULLCasKernelPyS_S_S_)
        /*00d4*/ 	.word	0x00000000


	//----- nvinfo : EIATTR_MIN_STACK_SIZE
	.align		4
.L_35:
        /*00d8*/ 	.byte	0x04, 0x12
        /*00da*/ 	.short	(.L_37 - .L_36)
	.align		4
.L_36:
        /*00dc*/ 	.word	index@(_Z18atomicULLCasKernelPyS_S_S_)
        /*00e0*/ 	.word	0x00000000


	//----- nvinfo : EIATTR_MIN_STACK_SIZE
	.align		4
.L_37:
        /*00e4*/ 	.byte	0x04, 0x12
        /*00e6*/ 	.short	(.L_39 - .L_38)
	.align		4
.L_38:
        /*00e8*/ 	.word	index@(_Z23atomicUnsignedCasKernelPjS_S_S_)
        /*00ec*/ 	.word	0x00000000


	//----- nvinfo : EIATTR_MIN_STACK_SIZE
	.align		4
.L_39:
        /*00f0*/ 	.byte	0x04, 0x12
        /*00f2*/ 	.short	(.L_41 - .L_40)
	.align		4
.L_40:
        /*00f4*/ 	.word	index@(_Z18atomicIntCasKernelPiS_S_S_)
        /*00f8*/ 	.word	0x00000000


	//----- nvinfo : EIATTR_MIN_STACK_SIZE
	.align		4
.L_41:
        /*00fc*/ 	.byte	0x04, 0x12
        /*00fe*/ 	.short	(.L_43 - .L_42)
	.align		4
.L_42:
        /*0100*/ 	.word	index@(_Z15atomicDecKernelPjS_S_)
        /*0104*/ 	.word	0x00000000


	//----- nvinfo : EIATTR_MIN_STACK_SIZE
	.align		4
.L_43:
        /*0108*/ 	.byte	0x04, 0x12
        /*010a*/ 	.short	(.L_45 - .L_44)
	.align		4
.L_44:
        /*010c*/ 	.word	index@(_Z15atomicIncKernelPjS_S_)
        /*0110*/ 	.word	0x00000000


	//----- nvinfo : EIATTR_MIN_STACK_SIZE
	.align		4
.L_45:
        /*0114*/ 	.byte	0x04, 0x12
        /*0116*/ 	.short	(.L_47 - .L_46)
	.align		4
.L_46:
        /*0118*/ 	.word	index@(_Z23atomicUnsignedMaxKernelPjS_S_)
        /*011c*/ 	.word	0x00000000


	//----- nvinfo : EIATTR_MIN_STACK_SIZE
	.align		4
.L_47:
        /*0120*/ 	.byte	0x04, 0x12
        /*0122*/ 	.short	(.L_49 - .L_48)
	.align		4
.L_48:
        /*0124*/ 	.word	index@(_Z18atomicIntMaxKernelPiS_S_)
        /*0128*/ 	.word	0x00000000


	//----- nvinfo : EIATTR_MIN_STACK_SIZE
	.align		4
.L_49:
        /*012c*/ 	.byte	0x04, 0x12
        /*012e*/ 	.short	(.L_51 - .L_50)
	.align		4
.L_50:
        /*0130*/ 	.word	index@(_Z23atomicUnsignedMinKernelPjS_S_)
        /*0134*/ 	.word	0x00000000


	//----- nvinfo : EIATTR_MIN_STACK_SIZE
	.align		4
.L_51:
        /*0138*/ 	.byte	0x04, 0x12
        /*013a*/ 	.short	(.L_53 - .L_52)
	.align		4
.L_52:
        /*013c*/ 	.word	index@(_Z18atomicIntMinKernelPiS_S_)
        /*0140*/ 	.word	0x00000000
.L_53:


//--------------------- .nv.compat                --------------------------
	.section	.nv.compat,"",@"SHT_CUDA_COMPAT_INFO"
	.align	4
        /*0000*/ 	.byte	0x02, 0x09, 0x00, 0x00, 0x02, 0x02, 0x01, 0x00, 0x02, 0x05, 0x05, 0x00, 0x03, 0x07, 0x01, 0x01
        /*0010*/ 	.byte	0x02, 0x03, 0x00, 0x00, 0x02, 0x06, 0x01, 0x00, 0x04, 0x0b, 0x08, 0x00, 0x09, 0x00, 0x00, 0x00
        /*0020*/ 	.byte	0x00, 0x00, 0x00, 0x00


//--------------------- .nv.info._Z18atomicULLCasKernelPyS_S_S_ --------------------------
	.section	.nv.info._Z18atomicULLCasKernelPyS_S_S_,"",@"SHT_CUDA_INFO"
	.sectionflags	@""
	.align	4


	//----- nvinfo : EIATTR_CUDA_API_VERSION
	.align		4
        /*0000*/ 	.byte	0x04, 0x37
        /*0002*/ 	.short	(.L_55 - .L_54)
.L_54:
        /*0004*/ 	.word	0x00000082


	//----- nvinfo : EIATTR_KPARAM_INFO
	.align		4
.L_55:
        /*0008*/ 	.byte	0x04, 0x17
        /*000a*/ 	.short	(.L_57 - .L_56)
.L_56:
        /*000c*/ 	.word	0x00000000
        /*0010*/ 	.short	0x0003
        /*0012*/ 	.short	0x0018
        /*0014*/ 	.byte	0x00, 0xf5, 0x21, 0x00


	//----- nvinfo : EIATTR_KPARAM_INFO
	.align		4
.L_57:
        /*0018*/ 	.byte	0x04, 0x17
        /*001a*/ 	.short	(.L_59 - .L_58)
.L_58:
        /*001c*/ 	.word	0x00000000
        /*0020*/ 	.short	0x0002
        /*0022*/ 	.short	0x0010
        /*0024*/ 	.byte	0x00, 0xf5, 0x21, 0x00


	//----- nvinfo : EIATTR_KPARAM_INFO
	.align		4
.L_59:
        /*0028*/ 	.byte	0x04, 0x17
        /*002a*/ 	.short	(.L_61 - .L_60)
.L_60:
        /*002c*/ 	.word	0x00000000
        /*0030*/ 	.short	0x0001
        /*0032*/ 	.short	0x0008
        /*0034*/ 	.byte	0x00, 0xf5, 0x21, 0x00


	//----- nvinfo : EIATTR_KPARAM_INFO
	.align		4
.L_61:
        /*0038*/ 	.byte	0x04, 0x17
        /*003a*/ 	.short	(.L_63 - .L_62)
.L_62:
        /*003c*/ 	.word	0x00000000
        /*0040*/ 	.short	0x0000
        /*0042*/ 	.short	0x0000
        /*0044*/ 	.byte	0x00, 0xf5, 0x21, 0x00


	//----- nvinfo : EIATTR_SPARSE_MMA_MASK
	.align		4
.L_63:
        /*0048*/ 	.byte	0x03, 0x50
        /*004a*/ 	.short	0x0000


	//----- nvinfo : EIATTR_MAXREG_COUNT
	.align		4
        /*004c*/ 	.byte	0x03, 0x1b
        /*004e*/ 	.short	0x00ff


	//----- nvinfo : EIATTR_MERCURY_ISA_VERSION
	.align		4
        /*0050*/ 	.byte	0x03, 0x5f
        /*0052*/ 	.short	0x0101


	//----- nvinfo : EIATTR_VRC_CTA_INIT_COUNT
	.align		4
        /*0054*/ 	.byte	0x02, 0x4a
	.zero		1
	.zero		1


	//----- nvinfo : EIATTR_EXIT_INSTR_OFFSETS
	.align		4
        /*0058*/ 	.byte	0x04, 0x1c
        /*005a*/ 	.short	(.L_65 - .L_64)


	//   ....[0]....
.L_64:
        /*005c*/ 	.word	0x000000f0


	//----- nvinfo : EIATTR_CBANK_PARAM_SIZE
	.align		4
.L_65:
        /*0060*/ 	.byte	0x03, 0x19
        /*0062*/ 	.short	0x0020


	//----- nvinfo : EIATTR_PARAM_CBANK
	.align		4
        /*0064*/ 	.byte	0x04, 0x0a
        /*0066*/ 	.short	(.L_67 - .L_66)
	.align		4
.L_66:
        /*0068*/ 	.word	index@(.nv.constant0._Z18atomicULLCasKernelPyS_S_S_)
        /*006c*/ 	.short	0x0380
        /*006e*/ 	.short	0x0020


	//----- nvinfo : EIATTR_SW_WAR
	.align		4
.L_67:
        /*0070*/ 	.byte	0x04, 0x36
        /*0072*/ 	.short	(.L_69 - .L_68)
.L_68:
        /*0074*/ 	.word	0x00000008
.L_69:


//--------------------- .nv.info._Z23atomicUnsignedCasKernelPjS_S_S_ --------------------------
	.section	.nv.info._Z23atomicUnsignedCasKernelPjS_S_S_,"",@"SHT_CUDA_INFO"
	.sectionflags	@""
	.align	4


	//----- nvinfo : EIATTR_CUDA_API_VERSION
	.align		4
        /*0000*/ 	.byte	0x04, 0x37
        /*0002*/ 	.short	(.L_71 - .L_70)
.L_70:
        /*0004*/ 	.word	0x00000082


	//----- nvinfo : EIATTR_KPARAM_INFO
	.align		4
.L_71:
        /*0008*/ 	.byte	0x04, 0x17
        /*000a*/ 	.short	(.L_73 - .L_72)
.L_72:
        /*000c*/ 	.word	0x00000000
        /*0010*/ 	.short	0x0003
        /*0012*/ 	.short	0x0018
        /*0014*/ 	.byte	0x00, 0xf5, 0x21, 0x00


	//----- nvinfo : EIATTR_KPARAM_INFO
	.align		4
.L_73:
        /*0018*/ 	.byte	0x04, 0x17
        /*001a*/ 	.short	(.L_75 - .L_74)
.L_74:
        /*001c*/ 	.word	0x00000000
        /*0020*/ 	.short	0x0002
        /*0022*/ 	.short	0x0010
        /*0024*/ 	.byte	0x00, 0xf5, 0x21, 0x00


	//----- nvinfo : EIATTR_KPARAM_INFO
	.align		4
.L_75:
        /*0028*/ 	.byte	0x04, 0x17
        /*002a*/ 	.short	(.L_77 - .L_76)
.L_76:
        /*002c*/ 	.word	0x00000000
        /*0030*/ 	.short	0x0001
        /*0032*/ 	.short	0x0008
        /*0034*/ 	.byte	0x00, 0xf5, 0x21, 0x00


	//----- nvinfo : EIATTR_KPARAM_INFO
	.align		4
.L_77:
        /*0038*/ 	.byte	0x04, 0x17
        /*003a*/ 	.short	(.L_79 - .L_78)
.L_78:
        /*003c*/ 	.word	0x00000000
        /*0040*/ 	.short	0x0000
        /*0042*/ 	.short	0x0000
        /*0044*/ 	.byte	0x00, 0xf5, 0x21, 0x00


	//----- nvinfo : EIATTR_SPARSE_MMA_MASK
	.align		4
.L_79:
        /*0048*/ 	.byte	0x03, 0x50
        /*004a*/ 	.short	0x0000


	//----- nvinfo : EIATTR_MAXREG_COUNT
	.align		4
        /*004c*/ 	.byte	0x03, 0x1b
        /*004e*/ 	.short	0x00ff


	//----- nvinfo : EIATTR_MERCURY_ISA_VERSION
	.align		4
        /*0050*/ 	.byte	0x03, 0x5f
        /*0052*/ 	.short	0x0101


	//----- nvinfo : EIATTR_VRC_CTA_INIT_COUNT
	.align		4
        /*0054*/ 	.byte	0x02, 0x4a
	.zero		1
	.zero		1


	//----- nvinfo : EIATTR_EXIT_INSTR_OFFSETS
	.align		4
        /*0058*/ 	.byte	0x04, 0x1c
        /*005a*/ 	.short	(.L_81 - .L_80)


	//   ....[0]....
.L_80:
        /*005c*/ 	.word	0x000000f0


	//----- nvinfo : EIATTR_CBANK_PARAM_SIZE
	.align		4
.L_81:
        /*0060*/ 	.byte	0x03, 0x19
        /*0062*/ 	.short	0x0020


	//----- nvinfo : EIATTR_PARAM_CBANK
	.align		4
        /*0064*/ 	.byte	0x04, 0x0a
        /*0066*/ 	.short	(.L_83 - .L_82)
	.align		4
.L_82:
        /*0068*/ 	.word	index@(.nv.constant0._Z23atomicUnsignedCasKernelPjS_S_S_)
        /*006c*/ 	.short	0x0380
        /*006e*/ 	.short	0x0020


	//----- nvinfo : EIATTR_SW_WAR
	.align		4
.L_83:
        /*0070*/ 	.byte	0x04, 0x36
        /*0072*/ 	.short	(.L_85 - .L_84)
.L_84:
        /*0074*/ 	.word	0x00000008
.L_85:


//--------------------- .nv.info._Z18atomicIntCasKernelPiS_S_S_ --------------------------
	.section	.nv.info._Z18atomicIntCasKernelPiS_S_S_,"",@"SHT_CUDA_INFO"
	.sectionflags	@""
	.align	4


	//----- nvinfo : EIATTR_CUDA_API_VERSION
	.align		4
        /*0000*/ 	.byte	0x04, 0x37
        /*0002*/ 	.short	(.L_87 - .L_86)
.L_86:
        /*0004*/ 	.word	0x00000082


	//----- nvinfo : EIATTR_KPARAM_INFO
	.align		4
.L_87:
        /*0008*/ 	.byte	0x04, 0x17
        /*000a*/ 	.short	(.L_89 - .L_88)
.L_88:
        /*000c*/ 	.word	0x00000000
        /*0010*/ 	.short	0x0003
        /*0012*/ 	.short	0x0018
        /*0014*/ 	.byte	0x00, 0xf5, 0x21, 0x00


	//----- nvinfo : EIATTR_KPARAM_INFO
	.align		4
.L_89:
        /*0018*/ 	.byte	0x04, 0x17
        /*001a*/ 	.short	(.L_91 - .L_90)
.L_90:
        /*001c*/ 	.word	0x00000000
        /*0020*/ 	.short	0x0002
        /*0022*/ 	.short	0x0010
        /*0024*/ 	.byte	0x00, 0xf5, 0x21, 0x00


	//----- nvinfo : EIATTR_KPARAM_INFO
	.align		4
.L_91:
        /*0028*/ 	.byte	0x04, 0x17
        /*002a*/ 	.short	(.L_93 - .L_92)
.L_92:
        /*002c*/ 	.word	0x00000000
        /*0030*/ 	.short	0x0001
        /*0032*/ 	.short	0x0008
        /*0034*/ 	.byte	0x00, 0xf5, 0x21, 0x00


	//----- nvinfo : EIATTR_KPARAM_INFO
	.align		4
.L_93:
        /*0038*/ 	.byte	0x04, 0x17
        /*003a*/ 	.short	(.L_95 - .L_94)
.L_94:
        /*003c*/ 	.word	0x00000000
        /*0040*/ 	.short	0x0000
        /*0042*/ 	.short	0x0000
        /*0044*/ 	.byte	0x00, 0xf5, 0x21, 0x00


	//----- nvinfo : EIATTR_SPARSE_MMA_MASK
	.align		4
.L_95:
        /*0048*/ 	.byte	0x03, 0x50
        /*004a*/ 	.short	0x0000


	//----- nvinfo : EIATTR_MAXREG_COUNT
	.align		4
        /*004c*/ 	.byte	0x03, 0x1b
        /*004e*/ 	.short	0x00ff


	//----- nvinfo : EIATTR_MERCURY_ISA_VERSION
	.align		4
        /*0050*/ 	.byte	0x03, 0x5f
        /*0052*/ 	.short	0x0101


	//----- nvinfo : EIATTR_VRC_CTA_INIT_COUNT
	.align		4
        /*0054*/ 	.byte	0x02, 0x4a
	.zero		1
	.zero		1


	//----- nvinfo : EIATTR_EXIT_INSTR_OFFSETS
	.align		4
        /*0058*/ 	.byte	0x04, 0x1c
        /*005a*/ 	.short	(.L_97 - .L_96)


	//   ....[0]....
.L_96:
        /*005c*/ 	.word	0x000000f0


	//----- nvinfo : EIATTR_CBANK_PARAM_SIZE
	.align		4
.L_97:
        /*0060*/ 	.byte	0x03, 0x19
        /*0062*/ 	.short	0x0020


	//----- nvinfo : EIATTR_PARAM_CBANK
	.align		4
        /*0064*/ 	.byte	0x04, 0x0a
        /*0066*/ 	.short	(.L_99 - .L_98)
	.align		4
.L_98:
        /*0068*/ 	.word	index@(.nv.constant0._Z18atomicIntCasKernelPiS_S_S_)
        /*006c*/ 	.short	0x0380
        /*006e*/ 	.short	0x0020


	//----- nvinfo : EIATTR_SW_WAR
	.align		4
.L_99:
        /*0070*/ 	.byte	0x04, 0x36
        /*0072*/ 	.short	(.L_101 - .L_100)
.L_100:
        /*0074*/ 	.word	0x00000008
.L_101:


//--------------------- .nv.info._Z15atomicDecKernelPjS_S_ --------------------------
	.section	.nv.info._Z15atomicDecKernelPjS_S_,"",@"SHT_CUDA_INFO"
	.sectionflags	@""
	.align	4


	//----- nvinfo : EIATTR_CUDA_API_VERSION
	.align		4
        /*0000*/ 	.byte	0x04, 0x37
        /*0002*/ 	.short	(.L_103 - .L_102)
.L_102:
        /*0004*/ 	.word	0x00000082


	//----- nvinfo : EIATTR_KPARAM_INFO
	.align		4
.L_103:
        /*0008*/ 	.byte	0x04, 0x17
        /*000a*/ 	.short	(.L_105 - .L_104)
.L_104:
        /*000c*/ 	.word	0x00000000
        /*0010*/ 	.short	0x0002
        /*0012*/ 	.short	0x0010
        /*0014*/ 	.byte	0x00, 0xf5, 0x21, 0x00


	//----- nvinfo : EIATTR_KPARAM_INFO
	.align		4
.L_105:
        /*0018*/ 	.byte	0x04, 0x17
        /*001a*/ 	.short	(.L_107 - .L_106)
.L_106:
        /*001c*/ 	.word	0x00000000
        /*0020*/ 	.short	0x0001
        /*0022*/ 	.short	0x0008
        /*0024*/ 	.byte	0x00, 0xf5, 0x21, 0x00


	//----- nvinfo : EIATTR_KPARAM_INFO
	.align		4
.L_107:
        /*0028*/ 	.byte	0x04, 0x17
        /*002a*/ 	.short	(.L_109 - .L_108)
.L_108:
        /*002c*/ 	.word	0x00000000
        /*0030*/ 	.short	0x0000
        /*0032*/ 	.short	0x0000
        /*0034*/ 	.byte	0x00, 0xf5, 0x21, 0x00


	//----- nvinfo : EIATTR_SPARSE_MMA_MASK
	.align		4
.L_109:
        /*0038*/ 	.byte	0x03, 0x50
        /*003a*/ 	.short	0x0000


	//----- nvinfo : EIATTR_MAXREG_COUNT
	.align		4
        /*003c*/ 	.byte	0x03, 0x1b
        /*003e*/ 	.short	0x00ff


	//----- nvinfo : EIATTR_MERCURY_ISA_VERSION
	.align		4
        /*0040*/ 	.byte	0x03, 0x5f
        /*0042*/ 	.short	0x0101


	//----- nvinfo : EIATTR_VRC_CTA_INIT_COUNT
	.align		4
        /*0044*/ 	.byte	0x02, 0x4a
	.zero		1
	.zero		1


	//----- nvinfo : EIATTR_EXIT_INSTR_OFFSETS
	.align		4
        /*0048*/ 	.byte	0x04, 0x1c
        /*004a*/ 	.short	(.L_111 - .L_110)


	//   ....[0]....
.L_110:
        /*004c*/ 	.word	0x000000c0


	//----- nvinfo : EIATTR_CBANK_PARAM_SIZE
	.align		4
.L_111:
        /*0050*/ 	.byte	0x03, 0x19
        /*0052*/ 	.short	0x0018


	//----- nvinfo : EIATTR_PARAM_CBANK
	.align		4
        /*0054*/ 	.byte	0x04, 0x0a
        /*0056*/ 	.short	(.L_113 - .L_112)
	.align		4
.L_112:
        /*0058*/ 	.word	index@(.nv.constant0._Z15atomicDecKernelPjS_S_)
        /*005c*/ 	.short	0x0380
        /*005e*/ 	.short	0x0018


	//----- nvinfo : EIATTR_SW_WAR
	.align		4
.L_113:
        /*0060*/ 	.byte	0x04, 0x36
        /*0062*/ 	.short	(.L_115 - .L_114)
.L_114:
        /*0064*/ 	.word	0x00000008
.L_115:


//--------------------- .nv.info._Z15atomicIncKernelPjS_S_ --------------------------
	.section	.nv.info._Z15atomicIncKernelPjS_S_,"",@"SHT_CUDA_INFO"
	.sectionflags	@""
	.align	4


	//----- nvinfo : EIATTR_CUDA_API_VERSION
	.align		4
        /*0000*/ 	.byte	0x04, 0x37
        /*0002*/ 	.short	(.L_117 - .L_116)
.L_116:
        /*0004*/ 	.word	0x00000082


	//----- nvinfo : EIATTR_KPARAM_INFO
	.align		4
.L_117:
        /*0008*/ 	.byte	0x04, 0x17
        /*000a*/ 	.short	(.L_119 - .L_118)
.L_118:
        /*000c*/ 	.word	0x00000000
        /*0010*/ 	.short	0x0002
        /*0012*/ 	.short	0x0010
        /*0014*/ 	.byte	0x00, 0xf5, 0x21, 0x00


	//----- nvinfo : EIATTR_KPARAM_INFO
	.align		4
.L_119:
        /*0018*/ 	.byte	0x04, 0x17
        /*001a*/ 	.short	(.L_121 - .L_120)
.L_120:
        /*001c*/ 	.word	0x00000000
        /*0020*/ 	.short	0x0001
        /*0022*/ 	.short	0x0008
        /*0024*/ 	.byte	0x00, 0xf5, 0x21, 0x00


	//----- nvinfo : EIATTR_KPARAM_INFO
	.align		4
.L_121:
        /*0028*/ 	.byte	0x04, 0x17
        /*002a*/ 	.short	(.L_123 - .L_122)
.L_122:
        /*002c*/ 	.word	0x00000000
        /*0030*/ 	.short	0x0000
        /*0032*/ 	.short	0x0000
        /*0034*/ 	.byte	0x00, 0xf5, 0x21, 0x00


	//----- nvinfo : EIATTR_SPARSE_MMA_MASK
	.align		4
.L_123:
        /*0038*/ 	.byte	0x03, 0x50
        /*003a*/ 	.short	0x0000


	//----- nvinfo : EIATTR_MAXREG_COUNT
	.align		4
        /*003c*/ 	.byte	0x03, 0x1b
        /*003e*/ 	.short	0x00ff


	//----- nvinfo : EIATTR_MERCURY_ISA_VERSION
	.align		4
        /*0040*/ 	.byte	0x03, 0x5f
        /*0042*/ 	.short	0x0101


	//----- nvinfo : EIATTR_VRC_CTA_INIT_COUNT
	.align		4
        /*0044*/ 	.byte	0x02, 0x4a
	.zero		1
	.zero		1


	//----- nvinfo : EIATTR_EXIT_INSTR_OFFSETS
	.align		4
        /*0048*/ 	.byte	0x04, 0x1c
        /*004a*/ 	.short	(.L_125 - .L_124)


	//   ....[0]....
.L_124:
        /*004c*/ 	.word	0x000000c0


	//----- nvinfo : EIATTR_CBANK_PARAM_SIZE
	.align		4
.L_125:
        /*0050*/ 	.byte	0x03, 0x19
        /*0052*/ 	.short	0x0018


	//----- nvinfo : EIATTR_PARAM_CBANK
	.align		4
        /*0054*/ 	.byte	0x04, 0x0a
        /*0056*/ 	.short	(.L_127 - .L_126)
	.align		4
.L_126:
        /*0058*/ 	.word	index@(.nv.constant0._Z15atomicIncKernelPjS_S_)
        /*005c*/ 	.short	0x0380
        /*005e*/ 	.short	0x0018


	//----- nvinfo : EIATTR_SW_WAR
	.align		4
.L_127:
        /*0060*/ 	.byte	0x04, 0x36
        /*0062*/ 	.short	(.L_129 - .L_128)
.L_128:
        /*0064*/ 	.word	0x00000008
.L_129:


//--------------------- .nv.info._Z23atomicUnsignedMaxKernelPjS_S_ --------------------------
	.section	.nv.info._Z23atomicUnsignedMaxKernelPjS_S_,"",@"SHT_CUDA_INFO"
	.sectionflags	@""
	.align	4


	//----- nvinfo : EIATTR_CUDA_API_VERSION
	.align		4
        /*0000*/ 	.byte	0x04, 0x37
        /*0002*/ 	.short	(.L_131 - .L_130)
.L_130:
        /*0004*/ 	.word	0x00000082


	//----- nvinfo : EIATTR_KPARAM_INFO
	.align		4
.L_131:
        /*0008*/ 	.byte	0x04, 0x17
        /*000a*/ 	.short	(.L_133 - .L_132)
.L_132:
        /*000c*/ 	.word	0x00000000
        /*0010*/ 	.short	0x0002
        /*0012*/ 	.short	0x0010
        /*0014*/ 	.byte	0x00, 0xf5, 0x21, 0x00


	//----- nvinfo : EIATTR_KPARAM_INFO
	.align		4
.L_133:
        /*0018*/ 	.byte	0x04, 0x17
        /*001a*/ 	.short	(.L_135 - .L_134)
.L_134:
        /*001c*/ 	.word	0x00000000
        /*0020*/ 	.short	0x0001
        /*0022*/ 	.short	0x0008
        /*0024*/ 	.byte	0x00, 0xf5, 0x21, 0x00


	//----- nvinfo : EIATTR_KPARAM_INFO
	.align		4
.L_135:
        /*0028*/ 	.byte	0x04, 0x17
        /*002a*/ 	.short	(.L_137 - .L_136)
.L_136:
        /*002c*/ 	.word	0x00000000
        /*0030*/ 	.short	0x0000
        /*0032*/ 	.short	0x0000
        /*0034*/ 	.byte	0x00, 0xf5, 0x21, 0x00


	//----- nvinfo : EIATTR_SPARSE_MMA_MASK
	.align		4
.L_137:
        /*0038*/ 	.byte	0x03, 0x50
        /*003a*/ 	.short	0x0000


	//----- nvinfo : EIATTR_MAXREG_COUNT
	.align		4
        /*003c*/ 	.byte	0x03, 0x1b
        /*003e*/ 	.short	0x00ff


	//----- nvinfo : EIATTR_MERCURY_ISA_VERSION
	.align		4
        /*0040*/ 	.byte	0x03, 0x5f
        /*0042*/ 	.short	0x0101


	//----- nvinfo : EIATTR_VRC_CTA_INIT_COUNT
	.align		4
        /*0044*/ 	.byte	0x02, 0x4a
	.zero		1
	.zero		1


	//----- nvinfo : EIATTR_EXIT_INSTR_OFFSETS
	.align		4
        /*0048*/ 	.byte	0x04, 0x1c
        /*004a*/ 	.short	(.L_139 - .L_138)


	//   ....[0]....
.L_138:
        /*004c*/ 	.word	0x000000c0


	//----- nvinfo : EIATTR_CBANK_PARAM_SIZE
	.align		4
.L_139:
        /*0050*/ 	.byte	0x03, 0x19
        /*0052*/ 	.short	0x0018


	//----- nvinfo : EIATTR_PARAM_CBANK
	.align		4
        /*0054*/ 	.byte	0x04, 0x0a
        /*0056*/ 	.short	(.L_141 - .L_140)
	.align		4
.L_140:
        /*0058*/ 	.word	index@(.nv.constant0._Z23atomicUnsignedMaxKernelPjS_S_)
        /*005c*/ 	.short	0x0380
        /*005e*/ 	.short	0x0018


	//----- nvinfo : EIATTR_SW_WAR
	.align		4
.L_141:
        /*0060*/ 	.byte	0x04, 0x36
        /*0062*/ 	.short	(.L_143 - .L_142)
.L_142:
        /*0064*/ 	.word	0x00000008
.L_143:


//--------------------- .nv.info._Z18atomicIntMaxKernelPiS_S_ --------------------------
	.section	.nv.info._Z18atomicIntMaxKernelPiS_S_,"",@"SHT_CUDA_INFO"
	.sectionflags	@""
	.align	4


	//----- nvinfo : EIATTR_CUDA_API_VERSION
	.align		4
        /*0000*/ 	.byte	0x04, 0x37
        /*0002*/ 	.short	(.L_145 - .L_144)
.L_144:
        /*0004*/ 	.word	0x00000082


	//----- nvinfo : EIATTR_KPARAM_INFO
	.align		4
.L_145:
        /*0008*/ 	.byte	0x04, 0x17
        /*000a*/ 	.short	(.L_147 - .L_146)
.L_146:
        /*000c*/ 	.word	0x00000000
        /*0010*/ 	.short	0x0002
        /*0012*/ 	.short	0x0010
        /*0014*/ 	.byte	0x00, 0xf5, 0x21, 0x00


	//----- nvinfo : EIATTR_KPARAM_INFO
	.align		4
.L_147:
        /*0018*/ 	.byte	0x04, 0x17
        /*001a*/ 	.short	(.L_149 - .L_148)
.L_148:
        /*001c*/ 	.word	0x00000000
        /*0020*/ 	.short	0x0001
        /*0022*/ 	.short	0x0008
        /*0024*/ 	.byte	0x00, 0xf5, 0x21, 0x00


	//----- nvinfo : EIATTR_KPARAM_INFO
	.align		4
.L_149:
        /*0028*/ 	.byte	0x04, 0x17
        /*002a*/ 	.short	(.L_151 - .L_150)
.L_150:
        /*002c*/ 	.word	0x00000000
        /*0030*/ 	.short	0x0000
        /*0032*/ 	.short	0x0000
        /*0034*/ 	.byte	0x00, 0xf5, 0x21, 0x00


	//----- nvinfo : EIATTR_SPARSE_MMA_MASK
	.align		4
.L_151:
        /*0038*/ 	.byte	0x03, 0x50
        /*003a*/ 	.short	0x0000


	//----- nvinfo : EIATTR_MAXREG_COUNT
	.align		4
        /*003c*/ 	.byte	0x03, 0x1b
        /*003e*/ 	.short	0x00ff


	//----- nvinfo : EIATTR_MERCURY_ISA_VERSION
	.align		4
        /*0040*/ 	.byte	0x03, 0x5f
        /*0042*/ 	.short	0x0101


	//----- nvinfo : EIATTR_VRC_CTA_INIT_COUNT
	.align		4
        /*0044*/ 	.byte	0x02, 0x4a
	.zero		1
	.zero		1


	//----- nvinfo : EIATTR_EXIT_INSTR_OFFSETS
	.align		4
        /*0048*/ 	.byte	0x04, 0x1c
        /*004a*/ 	.short	(.L_153 - .L_152)


	//   ....[0]....
.L_152:
        /*004c*/ 	.word	0x000000c0


	//----- nvinfo : EIATTR_CBANK_PARAM_SIZE
	.align		4
.L_153:
        /*0050*/ 	.byte	0x03, 0x19
        /*0052*/ 	.short	0x0018


	//----- nvinfo : EIATTR_PARAM_CBANK
	.align		4
        /*0054*/ 	.byte	0x04, 0x0a
        /*0056*/ 	.short	(.L_155 - .L_154)
	.align		4
.L_154:
        /*0058*/ 	.word	index@(.nv.constant0._Z18atomicIntMaxKernelPiS_S_)
        /*005c*/ 	.short	0x0380
        /*005e*/ 	.short	0x0018


	//----- nvinfo : EIATTR_SW_WAR
	.align		4
.L_155:
        /*0060*/ 	.byte	0x04, 0x36
        /*0062*/ 	.short	(.L_157 - .L_156)
.L_156:
        /*0064*/ 	.word	0x00000008
.L_157:


//--------------------- .nv.info._Z23atomicUnsignedMinKernelPjS_S_ --------------------------
	.section	.nv.info._Z23atomicUnsignedMinKernelPjS_S_,"",@"SHT_CUDA_INFO"
	.sectionflags	@""
	.align	4


	//----- nvinfo : EIATTR_CUDA_API_VERSION
	.align		4
        /*0000*/ 	.byte	0x04, 0x37
        /*0002*/ 	.short	(.L_159 - .L_158)
.L_158:
        /*0004*/ 	.word	0x00000082


	//----- nvinfo : EIATTR_KPARAM_INFO
	.align		4
.L_159:
        /*0008*/ 	.byte	0x04, 0x17
        /*000a*/ 	.short	(.L_161 - .L_160)
.L_160:
        /*000c*/ 	.word	0x00000000
        /*0010*/ 	.short	0x0002
        /*0012*/ 	.short	0x0010
        /*0014*/ 	.byte	0x00, 0xf5, 0x21, 0x00


	//----- nvinfo : EIATTR_KPARAM_INFO
	.align		4
.L_161:
        /*0018*/ 	.byte	0x04, 0x17
        /*001a*/ 	.short	(.L_163 - .L_162)
.L_162:
        /*001c*/ 	.word	0x00000000
        /*0020*/ 	.short	0x0001
        /*0022*/ 	.short	0x0008
        /*0024*/ 	.byte	0x00, 0xf5, 0x21, 0x00


	//----- nvinfo : EIATTR_KPARAM_INFO
	.align		4
.L_163:
        /*0028*/ 	.byte	0x04, 0x17
        /*002a*/ 	.short	(.L_165 - .L_164)
.L_164:
        /*002c*/ 	.word	0x00000000
        /*0030*/ 	.short	0x0000
        /*0032*/ 	.short	0x0000
        /*0034*/ 	.byte	0x00, 0xf5, 0x21, 0x00


	//----- nvinfo : EIATTR_SPARSE_MMA_MASK
	.align		4
.L_165:
        /*0038*/ 	.byte	0x03, 0x50
        /*003a*/ 	.short	0x0000


	//----- nvinfo : EIATTR_MAXREG_COUNT
	.align		4
        /*003c*/ 	.byte	0x03, 0x1b
        /*003e*/ 	.short	0x00ff


	//----- nvinfo : EIATTR_MERCURY_ISA_VERSION
	.align		4
        /*0040*/ 	.byte	0x03, 0x5f
        /*0042*/ 	.short	0x0101


	//----- nvinfo : EIATTR_VRC_CTA_INIT_COUNT
	.align		4
        /*0044*/ 	.byte	0x02, 0x4a
	.zero		1
	.zero		1


	//----- nvinfo : EIATTR_EXIT_INSTR_OFFSETS
	.align		4
        /*0048*/ 	.byte	0x04, 0x1c
        /*004a*/ 	.short	(.L_167 - .L_166)


	//   ....[0]....
.L_166:
        /*004c*/ 	.word	0x000000c0


	//----- nvinfo : EIATTR_CBANK_PARAM_SIZE
	.align		4
.L_167:
        /*0050*/ 	.byte	0x03, 0x19
        /*0052*/ 	.short	0x0018


	//----- nvinfo : EIATTR_PARAM_CBANK
	.align		4
        /*0054*/ 	.byte	0x04, 0x0a
        /*0056*/ 	.short	(.L_169 - .L_168)
	.align		4
.L_168:
        /*0058*/ 	.word	index@(.nv.constant0._Z23atomicUnsignedMinKernelPjS_S_)
        /*005c*/ 	.short	0x0380
        /*005e*/ 	.short	0x0018


	//----- nvinfo : EIATTR_SW_WAR
	.align		4
.L_169:
        /*0060*/ 	.byte	0x04, 0x36
        /*0062*/ 	.short	(.L_171 - .L_170)
.L_170:
        /*0064*/ 	.word	0x00000008
.L_171:


//--------------------- .nv.info._Z18atomicIntMinKernelPiS_S_ --------------------------
	.section	.nv.info._Z18atomicIntMinKernelPiS_S_,"",@"SHT_CUDA_INFO"
	.sectionflags	@""
	.align	4


	//----- nvinfo : EIATTR_CUDA_API_VERSION
	.align		4
        /*0000*/ 	.byte	0x04, 0x37
        /*0002*/ 	.short	(.L_173 - .L_172)
.L_172:
        /*0004*/ 	.word	0x00000082


	//----- nvinfo : EIATTR_KPARAM_INFO
	.align		4
.L_173:
        /*0008*/ 	.byte	0x04, 0x17
        /*000a*/ 	.short	(.L_175 - .L_174)
.L_174:
        /*000c*/ 	.word	0x00000000
        /*0010*/ 	.short	0x0002
        /*0012*/ 	.short	0x0010
        /*0014*/ 	.byte	0x00, 0xf5, 0x21, 0x00


	//----- nvinfo : EIATTR_KPARAM_INFO
	.align		4
.L_175:
        /*0018*/ 	.byte	0x04, 0x17
        /*001a*/ 	.short	(.L_177 - .L_176)
.L_176:
        /*001c*/ 	.word	0x00000000
        /*0020*/ 	.short	0x0001
        /*0022*/ 	.short	0x0008
        /*0024*/ 	.byte	0x00, 0xf5, 0x21, 0x00


	//----- nvinfo : EIATTR_KPARAM_INFO
	.align		4
.L_177:
        /*0028*/ 	.byte	0x04, 0x17
        /*002a*/ 	.short	(.L_179 - .L_178)
.L_178:
        /*002c*/ 	.word	0x00000000
        /*0030*/ 	.short	0x0000
        /*0032*/ 	.short	0x0000
        /*0034*/ 	.byte	0x00, 0xf5, 0x21, 0x00


	//----- nvinfo : EIATTR_SPARSE_MMA_MASK
	.align		4
.L_179:
        /*0038*/ 	.byte	0x03, 0x50
        /*003a*/ 	.short	0x0000


	//----- nvinfo : EIATTR_MAXREG_COUNT
	.align		4
        /*003c*/ 	.byte	0x03, 0x1b
        /*003e*/ 	.short	0x00ff


	//----- nvinfo : EIATTR_MERCURY_ISA_VERSION
	.align		4
        /*0040*/ 	.byte	0x03, 0x5f
        /*0042*/ 	.short	0x0101


	//----- nvinfo : EIATTR_VRC_CTA_INIT_COUNT
	.align		4
        /*0044*/ 	.byte	0x02, 0x4a
	.zero		1
	.zero		1


	//----- nvinfo : EIATTR_EXIT_INSTR_OFFSETS
	.align		4
        /*0048*/ 	.byte	0x04, 0x1c
        /*004a*/ 	.short	(.L_181 - .L_180)


	//   ....[0]....
.L_180:
        /*004c*/ 	.word	0x000000c0


	//----- nvinfo : EIATTR_CBANK_PARAM_SIZE
	.align		4
.L_181:
        /*0050*/ 	.byte	0x03, 0x19
        /*0052*/ 	.short	0x0018


	//----- nvinfo : EIATTR_PARAM_CBANK
	.align		4
        /*0054*/ 	.byte	0x04, 0x0a
        /*0056*/ 	.short	(.L_183 - .L_182)
	.align		4
.L_182:
        /*0058*/ 	.word	index@(.nv.constant0._Z18atomicIntMinKernelPiS_S_)
        /*005c*/ 	.short	0x0380
        /*005e*/ 	.short	0x0018


	//----- nvinfo : EIATTR_SW_WAR
	.align		4
.L_183:
        /*0060*/ 	.byte	0x04, 0x36
        /*0062*/ 	.short	(.L_185 - .L_184)
.L_184:
        /*0064*/ 	.word	0x00000008
.L_185:


//--------------------- .nv.callgraph             --------------------------
	.section	.nv.callgraph,"",@"SHT_CUDA_CALLGRAPH"
	.align	4
	.sectionentsize	8
	.align		4
        /*0000*/ 	.word	0x00000000
	.align		4
        /*0004*/ 	.word	0xffffffff
	.align		4
        /*0008*/ 	.word	0x00000000
	.align		4
        /*000c*/ 	.word	0xfffffffe
	.align		4
        /*0010*/ 	.word	0x00000000
	.align		4
        /*0014*/ 	.word	0xfffffffd
	.align		4
        /*0018*/ 	.word	0x00000000
	.align		4
        /*001c*/ 	.word	0xfffffffc


//--------------------- .text._Z18atomicULLCasKernelPyS_S_S_ --------------------------
	.section	.text._Z18atomicULLCasKernelPyS_S_S_,"ax",@progbits
	.align	128
        .global         _Z18atomicULLCasKernelPyS_S_S_
        .type           _Z18atomicULLCasKernelPyS_S_S_,@function
        .size           _Z18atomicULLCasKernelPyS_S_S_,(.L_x_9 - _Z18atomicULLCasKernelPyS_S_S_)
        .other          _Z18atomicULLCasKernelPyS_S_S_,@"STO_CUDA_ENTRY STV_DEFAULT"
_Z18atomicULLCasKernelPyS_S_S_:
.text._Z18atomicULLCasKernelPyS_S_S_:
[----:B------:R-:W-:Y:S01]  /*0000*/  LDC R1, c[0x0][0x37c] ;  /* 0x0000df00ff017b82 */ /* 0x000fe20000000800 */
[----:B------:R-:W0:Y:S07]  /*0010*/  S2R R11, SR_TID.X ;  /* 0x00000000000b7919 */ /* 0x000e2e0000002100 */
[----:B------:R-:W0:Y:S01]  /*0020*/  LDC.64 R4, c[0x0][0x388] ;  /* 0x0000e200ff047b82 */ /* 0x000e220000000a00 */
[----:B------:R-:W1:Y:S07]  /*0030*/  LDCU.64 UR4, c[0x0][0x358] ;  /* 0x00006b00ff0477ac */ /* 0x000e6e0008000a00 */
[----:B------:R-:W2:Y:S08]  /*0040*/  LDC.64 R6, c[0x0][0x390] ;  /* 0x0000e400ff067b82 */ /* 0x000eb00000000a00 */
[----:B------:R-:W3:Y:S08]  /*0050*/  LDC.64 R2, c[0x0][0x380] ;  /* 0x0000e000ff027b82 */ /* 0x000ef00000000a00 */
[----:B------:R-:W4:Y:S01]  /*0060*/  LDC.64 R8, c[0x0][0x398] ;  /* 0x0000e600ff087b82 */ /* 0x000f220000000a00 */
[----:B0-----:R-:W-:-:S04]  /*0070*/  IMAD.WIDE.U32 R4, R11, 0x8, R4 ;  /* 0x000000080b047825 */ /* 0x001fc800078e0004 */
[C---:B--2---:R-:W-:Y:S02]  /*0080*/  IMAD.WIDE.U32 R6, R11.reuse, 0x8, R6 ;  /* 0x000000080b067825 */ /* 0x044fe400078e0006 */
[----:B-1----:R-:W2:Y:S04]  /*0090*/  LDG.E.64 R4, desc[UR4][R4.64] ;  /* 0x0000000404047981 */ /* 0x002ea8000c1e1b00 */
[----:B------:R-:W2:Y:S01]  /*00a0*/  LDG.E.64 R6, desc[UR4][R6.64] ;  /* 0x0000000406067981 */ /* 0x000ea2000c1e1b00 */
[----:B---3--:R-:W-:-:S06]  /*00b0*/  IMAD.WIDE.U32 R2, R11, 0x8, R2 ;  /* 0x000000080b027825 */ /* 0x008fcc00078e0002 */
[----:B--2---:R-:W2:Y:S01]  /*00c0*/  ATOMG.E.CAS.64.STRONG.GPU PT, R2, [R2], R4, R6 ;  /* 0x00000004020273a9 */ /* 0x004ea200001ee506 */
[----:B----4-:R-:W-:-:S05]  /*00d0*/  IMAD.WIDE.U32 R8, R11, 0x8, R8 ;  /* 0x000000080b087825 */ /* 0x010fca00078e0008 */
[----:B--2---:R-:W-:Y:S01]  /*00e0*/  STG.E.64 desc[UR4][R8.64], R2 ;  /* 0x0000000208007986 */ /* 0x004fe2000c101b04 */
[----:B------:R-:W-:Y:S05]  /*00f0*/  EXIT ;  /* 0x000000000000794d */ /* 0x000fea0003800000 */
.L_x_0:
[----:B------:R-:W-:-:S00]  /*0100*/  BRA `(.L_x_0) ;  /* 0xfffffffc00fc7947 */ /* 0x000fc0000383ffff */
[----:B------:R-:W-:-:S00]  /*0110*/  NOP ;  /* 0x0000000000007918 */ /* 0x000fc00000000000 */
        /* <DEDUP_REMOVED lines=14> */
.L_x_9:


//--------------------- .text._Z23atomicUnsignedCasKernelPjS_S_S_ --------------------------
	.section	.text._Z23atomicUnsignedCasKernelPjS_S_S_,"ax",@progbits
	.align	128
        .global         _Z23atomicUnsignedCasKernelPjS_S_S_
        .type           _Z23atomicUnsignedCasKernelPjS_S_S_,@function
        .size           _Z23atomicUnsignedCasKernelPjS_S_S_,(.L_x_10 - _Z23atomicUnsignedCasKernelPjS_S_S_)
        .other          _Z23atomicUnsignedCasKernelPjS_S_S_,@"STO_CUDA_ENTRY STV_DEFAULT"
_Z23atomicUnsignedCasKernelPjS_S_S_:
.text._Z23atomicUnsignedCasKernelPjS_S_S_:
        /* <DEDUP_REMOVED lines=8> */
[C---:B--2---:R-:W-:Y:S01]  /*0080*/  IMAD.WIDE.U32 R6, R13.reuse, 0x4, R6 ;  /* 0x000000040d067825 */ /* 0x044fe200078e0006 */
[----:B-1----:R-:W2:Y:S04]  /*0090*/  LDG.E R10, desc[UR4][R4.64] ;  /* 0x00000004040a7981 */ /* 0x002ea8000c1e1900 */
[----:B------:R-:W2:Y:S01]  /*00a0*/  LDG.E R11, desc[UR4][R6.64] ;  /* 0x00000004060b7981 */ /* 0x000ea2000c1e1900 */
[----:B---3--:R-:W-:-:S06]  /*00b0*/  IMAD.WIDE.U32 R2, R13, 0x4, R2 ;  /* 0x000000040d027825 */ /* 0x008fcc00078e0002 */
[----:B--2---:R-:W2:Y:S01]  /*00c0*/  ATOMG.E.CAS.STRONG.GPU PT, R3, [R2], R10, R11 ;  /* 0x0000000a020373a9 */ /* 0x004ea200001ee10b */
[----:B----4-:R-:W-:-:S05]  /*00d0*/  IMAD.WIDE.U32 R8, R13, 0x4, R8 ;  /* 0x000000040d087825 */ /* 0x010fca00078e0008 */
[----:B--2---:R-:W-:Y:S01]  /*00e0*/  STG.E desc[UR4][R8.64], R3 ;  /* 0x0000000308007986 */ /* 0x004fe2000c101904 */
[----:B------:R-:W-:Y:S05]  /*00f0*/  EXIT ;  /* 0x000000000000794d */ /* 0x000fea0003800000 */
.L_x_1:
        /* <DEDUP_REMOVED lines=16> */
.L_x_10:


//--------------------- .text._Z18atomicIntCasKernelPiS_S_S_ --------------------------
	.section	.text._Z18atomicIntCasKernelPiS_S_S_,"ax",@progbits
	.align	128
        .global         _Z18atomicIntCasKernelPiS_S_S_
        .type           _Z18atomicIntCasKernelPiS_S_S_,@function
        .size           _Z18atomicIntCasKernelPiS_S_S_,(.L_x_11 - _Z18atomicIntCasKernelPiS_S_S_)
        .other          _Z18atomicIntCasKernelPiS_S_S_,@"STO_CUDA_ENTRY STV_DEFAULT"
_Z18atomicIntCasKernelPiS_S_S_:
.text._Z18atomicIntCasKernelPiS_S_S_:
        /* <DEDUP_REMOVED lines=16> */
.L_x_2:
        /* <DEDUP_REMOVED lines=16> */
.L_x_11:


//--------------------- .text._Z15atomicDecKernelPjS_S_ --------------------------
	.section	.text._Z15atomicDecKernelPjS_S_,"ax",@progbits
	.align	128
        .global         _Z15atomicDecKernelPjS_S_
        .type           _Z15atomicDecKernelPjS_S_,@function
        .size           _Z15atomicDecKernelPjS_S_,(.L_x_12 - _Z15atomicDecKernelPjS_S_)
        .other          _Z15atomicDecKernelPjS_S_,@"STO_CUDA_ENTRY STV_DEFAULT"
_Z15atomicDecKernelPjS_S_:
.text._Z15atomicDecKernelPjS_S_:
[----:B------:R-:W-:Y:S01]  /*0000*/  LDC R1, c[0x0][0x37c] ;  /* 0x0000df00ff017b82 */ /* 0x000fe20000000800 */
[----:B------:R-:W0:Y:S07]  /*0010*/  S2R R9, SR_TID.X ;  /* 0x0000000000097919 */ /* 0x000e2e0000002100 */
[----:B------:R-:W0:Y:S01]  /*0020*/  LDC.64 R4, c[0x0][0x388] ;  /* 0x0000e200ff047b82 */ /* 0x000e220000000a00 */
[----:B------:R-:W1:Y:S07]  /*0030*/  LDCU.64 UR4, c[0x0][0x358] ;  /* 0x00006b00ff0477ac */ /* 0x000e6e0008000a00 */
[----:B------:R-:W2:Y:S08]  /*0040*/  LDC.64 R2, c[0x0][0x380] ;  /* 0x0000e000ff027b82 */ /* 0x000eb00000000a00 */
[----:B------:R-:W3:Y:S01]  /*0050*/  LDC.64 R6, c[0x0][0x390] ;  /* 0x0000e400ff067b82 */ /* 0x000ee20000000a00 */
[----:B0-----:R-:W-:-:S06]  /*0060*/  IMAD.WIDE.U32 R4, R9, 0x4, R4 ;  /* 0x0000000409047825 */ /* 0x001fcc00078e0004 */
[----:B-1----:R-:W4:Y:S01]  /*0070*/  LDG.E R5, desc[UR4][R4.64] ;  /* 0x0000000404057981 */ /* 0x002f22000c1e1900 */
[----:B--2---:R-:W-:-:S04]  /*0080*/  IMAD.WIDE.U32 R2, R9, 0x4, R2 ;  /* 0x0000000409027825 */ /* 0x004fc800078e0002 */
[----:B---3--:R-:W-:Y:S02]  /*0090*/  IMAD.WIDE.U32 R6, R9, 0x4, R6 ;  /* 0x0000000409067825 */ /* 0x008fe400078e0006 */
[----:B----4-:R-:W2:Y:S04]  /*00a0*/  ATOMG.E.DEC.STRONG.GPU PT, R3, desc[UR4][R2.64], R5 ;  /* 0x80000005020379a8 */ /* 0x010ea8000a1ef104 */
[----:B--2---:R-:W-:Y:S01]  /*00b0*/  STG.E desc[UR4][R6.64], R3 ;  /* 0x0000000306007986 */ /* 0x004fe2000c101904 */
[----:B------:R-:W-:Y:S05]  /*00c0*/  EXIT ;  /* 0x000000000000794d */ /* 0x000fea0003800000 */
.L_x_3:
        /* <DEDUP_REMOVED lines=11> */
.L_x_12:


//--------------------- .text._Z15atomicIncKernelPjS_S_ --------------------------
	.section	.text._Z15atomicIncKernelPjS_S_,"ax",@progbits
	.align	128
        .global         _Z15atomicIncKernelPjS_S_
        .type           _Z15atomicIncKernelPjS_S_,@function
        .size           _Z15atomicIncKernelPjS_S_,(.L_x_13 - _Z15atomicIncKernelPjS_S_)
        .other          _Z15atomicIncKernelPjS_S_,@"STO_CUDA_ENTRY STV_DEFAULT"
_Z15atomicIncKernelPjS_S_:
.text._Z15atomicIncKernelPjS_S_:
        /* <DEDUP_REMOVED lines=10> */
[----:B----4-:R-:W2:Y:S04]  /*00a0*/  ATOMG.E.INC.STRONG.GPU PT, R3, desc[UR4][R2.64], R5 ;  /* 0x80000005020379a8 */ /* 0x010ea800099ef104 */
[----:B--2---:R-:W-:Y:S01]  /*00b0*/  STG.E desc[UR4][R6.64], R3 ;  /* 0x0000000306007986 */ /* 0x004fe2000c101904 */
[----:B------:R-:W-:Y:S05]  /*00c0*/  EXIT ;  /* 0x000000000000794d */ /* 0x000fea0003800000 */
.L_x_4:
        /* <DEDUP_REMOVED lines=11> */
.L_x_13:


//--------------------- .text._Z23atomicUnsignedMaxKernelPjS_S_ --------------------------
	.section	.text._Z23atomicUnsignedMaxKernelPjS_S_,"ax",@progbits
	.align	128
        .global         _Z23atomicUnsignedMaxKernelPjS_S_
        .type           _Z23atomicUnsignedMaxKernelPjS_S_,@function
        .size           _Z23atomicUnsignedMaxKernelPjS_S_,(.L_x_14 - _Z23atomicUnsignedMaxKernelPjS_S_)
        .other          _Z23atomicUnsignedMaxKernelPjS_S_,@"STO_CUDA_ENTRY STV_DEFAULT"
_Z23atomicUnsignedMaxKernelPjS_S_:
.text._Z23atomicUnsignedMaxKernelPjS_S_:
        /* <DEDUP_REMOVED lines=10> */
[----:B----4-:R-:W2:Y:S04]  /*00a0*/  ATOMG.E.MAX.STRONG.GPU PT, R3, desc[UR4][R2.64], R5 ;  /* 0x80000005020379a8 */ /* 0x010ea800091ef104 */
[----:B--2---:R-:W-:Y:S01]  /*00b0*/  STG.E desc[UR4][R6.64], R3 ;  /* 0x0000000306007986 */ /* 0x004fe2000c101904 */
[----:B------:R-:W-:Y:S05]  /*00c0*/  EXIT ;  /* 0x000000000000794d */ /* 0x000fea0003800000 */
.L_x_5:
        /* <DEDUP_REMOVED lines=11> */
.L_x_14:


//--------------------- .text._Z18atomicIntMaxKernelPiS_S_ --------------------------
	.section	.text._Z18atomicIntMaxKernelPiS_S_,"ax",@progbits
	.align	128
        .global         _Z18atomicIntMaxKernelPiS_S_
        .type           _Z18atomicIntMaxKernelPiS_S_,@function
        .size           _Z18atomicIntMaxKernelPiS_S_,(.L_x_15 - _Z18atomicIntMaxKernelPiS_S_)
        .other          _Z18atomicIntMaxKernelPiS_S_,@"STO_CUDA_ENTRY STV_DEFAULT"
_Z18atomicIntMaxKernelPiS_S_:
.text._Z18atomicIntMaxKernelPiS_S_:
        /* <DEDUP_REMOVED lines=10> */
[----:B----4-:R-:W2:Y:S04]  /*00a0*/  ATOMG.E.MAX.S32.STRONG.GPU PT, R3, desc[UR4][R2.64], R5 ;  /* 0x80000005020379a8 */ /* 0x010ea800091ef304 */
[----:B--2---:R-:W-:Y:S01]  /*00b0*/  STG.E desc[UR4][R6.64], R3 ;  /* 0x0000000306007986 */ /* 0x004fe2000c101904 */
[----:B------:R-:W-:Y:S05]  /*00c0*/  EXIT ;  /* 0x000000000000794d */ /* 0x000fea0003800000 */
.L_x_6:
        /* <DEDUP_REMOVED lines=11> */
.L_x_15:


//--------------------- .text._Z23atomicUnsignedMinKernelPjS_S_ --------------------------
	.section	.text._Z23atomicUnsignedMinKernelPjS_S_,"ax",@progbits
	.align	128
        .global         _Z23atomicUnsignedMinKernelPjS_S_
        .type           _Z23atomicUnsignedMinKernelPjS_S_,@function
        .size           _Z23atomicUnsignedMinKernelPjS_S_,(.L_x_16 - _Z23atomicUnsignedMinKernelPjS_S_)
        .other          _Z23atomicUnsignedMinKernelPjS_S_,@"STO_CUDA_ENTRY STV_DEFAULT"
_Z23atomicUnsignedMinKernelPjS_S_:
.text._Z23atomicUnsignedMinKernelPjS_S_:
        /* <DEDUP_REMOVED lines=10> */
[----:B----4-:R-:W2:Y:S04]  /*00a0*/  ATOMG.E.MIN.STRONG.GPU PT, R3, desc[UR4][R2.64], R5 ;  /* 0x80000005020379a8 */ /* 0x010ea800089ef104 */
[----:B--2---:R-:W-:Y:S01]  /*00b0*/  STG.E desc[UR4][R6.64], R3 ;  /* 0x0000000306007986 */ /* 0x004fe2000c101904 */
[----:B------:R-:W-:Y:S05]  /*00c0*/  EXIT ;  /* 0x000000000000794d */ /* 0x000fea0003800000 */
.L_x_7:
        /* <DEDUP_REMOVED lines=11> */
.L_x_16:


//--------------------- .text._Z18atomicIntMinKernelPiS_S_ --------------------------
	.section	.text._Z18atomicIntMinKernelPiS_S_,"ax",@progbits
	.align	128
        .global         _Z18atomicIntMinKernelPiS_S_
        .type           _Z18atomicIntMinKernelPiS_S_,@function
        .size           _Z18atomicIntMinKernelPiS_S_,(.L_x_17 - _Z18atomicIntMinKernelPiS_S_)
        .other          _Z18atomicIntMinKernelPiS_S_,@"STO_CUDA_ENTRY STV_DEFAULT"
_Z18atomicIntMinKernelPiS_S_:
.text._Z18atomicIntMinKernelPiS_S_:
        /* <DEDUP_REMOVED lines=10> */
[----:B----4-:R-:W2:Y:S04]  /*00a0*/  ATOMG.E.MIN.S32.STRONG.GPU PT, R3, desc[UR4][R2.64], R5 ;  /* 0x80000005020379a8 */ /* 0x010ea800089ef304 */
[----:B--2---:R-:W-:Y:S01]  /*00b0*/  STG.E desc[UR4][R6.64], R3 ;  /* 0x0000000306007986 */ /* 0x004fe2000c101904 */
[----:B------:R-:W-:Y:S05]  /*00c0*/  EXIT ;  /* 0x000000000000794d */ /* 0x000fea0003800000 */
.L_x_8:
        /* <DEDUP_REMOVED lines=11> */
.L_x_17:


//--------------------- .nv.shared.reserved.0     --------------------------
	.section	.nv.shared.reserved.0,"aw",@nobits
	.weak		__nv_reservedSMEM_offset_0_alias
	.size		__nv_reservedSMEM_offset_0_alias, 0, 64
	.other		__nv_reservedSMEM_offset_0_alias,@"STO_CUDA_RESERVED_SHARED STV_DEFAULT"
__nv_reservedSMEM_offset_0_alias:
	.zero		0
	.zero		64


//--------------------- .nv.constant0._Z18atomicULLCasKernelPyS_S_S_ --------------------------
	.section	.nv.constant0._Z18atomicULLCasKernelPyS_S_S_,"a",@progbits
	.sectionflags	@""
	.align	4
.nv.constant0._Z18atomicULLCasKernelPyS_S_S_:
	.zero		928


//--------------------- .nv.constant0._Z23atomicUnsignedCasKernelPjS_S_S_ --------------------------
	.section	.nv.constant0._Z23atomicUnsignedCasKernelPjS_S_S_,"a",@progbits
	.sectionflags	@""
	.align	4
.nv.constant0._Z23atomicUnsignedCasKernelPjS_S_S_:
	.zero		928


//--------------------- .nv.constant0._Z18atomicIntCasKernelPiS_S_S_ --------------------------
	.section	.nv.constant0._Z18atomicIntCasKernelPiS_S_S_,"a",@progbits
	.sectionflags	@""
	.align	4
.nv.constant0._Z18atomicIntCasKernelPiS_S_S_:
	.zero		928


//--------------------- .nv.constant0._Z15atomicDecKernelPjS_S_ --------------------------
	.section	.nv.constant0._Z15atomicDecKernelPjS_S_,"a",@progbits
	.sectionflags	@""
	.align	4
.nv.constant0._Z15atomicDecKernelPjS_S_:
	.zero		920


//--------------------- .nv.constant0._Z15atomicIncKernelPjS_S_ --------------------------
	.section	.nv.constant0._Z15atomicIncKernelPjS_S_,"a",@progbits
	.sectionflags	@""
	.align	4
.nv.constant0._Z15atomicIncKernelPjS_S_:
	.zero		920


//--------------------- .nv.constant0._Z23atomicUnsignedMaxKernelPjS_S_ --------------------------
	.section	.nv.constant0._Z23atomicUnsignedMaxKernelPjS_S_,"a",@progbits
	.sectionflags	@""
	.align	4
.nv.constant0._Z23atomicUnsignedMaxKernelPjS_S_:
	.zero		920


//--------------------- .nv.constant0._Z18atomicIntMaxKernelPiS_S_ --------------------------
	.section	.nv.constant0._Z18atomicIntMaxKernelPiS_S_,"a",@progbits
	.sectionflags	@""
	.align	4
.nv.constant0._Z18atomicIntMaxKernelPiS_S_:
	.zero		920


//--------------------- .nv.constant0._Z23atomicUnsignedMinKernelPjS_S_ --------------------------
	.section	.nv.constant0._Z23atomicUnsignedMinKernelPjS_S_,"a",@progbits
	.sectionflags	@""
	.align	4
.nv.constant0._Z23atomicUnsignedMinKernelPjS_S_:
	.zero		920


//--------------------- .nv.constant0._Z18atomicIntMinKernelPiS_S_ --------------------------
	.section	.nv.constant0._Z18atomicIntMinKernelPiS_S_,"a",@progbits
	.sectionflags	@""
	.align	4
.nv.constant0._Z18atomicIntMinKernelPiS_S_:
	.zero		920


//--------------------- SYMBOLS --------------------------

	.type		.nv.reservedSmem.offset0,@object
	.size		.nv.reservedSmem.offset0,0x4
